//
// Generated by NVIDIA NVVM Compiler
//
// Compiler Build ID: CL-36424714
// Cuda compilation tools, release 13.0, V13.0.88
// Based on NVVM 20.0.0
//

.version 9.0
.target sm_100
.address_size 64

	// .globl	_Z10checkIndexv
.extern .func  (.param .b32 func_retval0) vprintf
(
	.param .b64 vprintf_param_0,
	.param .b64 vprintf_param_1
)
;
.global .align 1 .b8 $str[91] = {116, 104, 114, 101, 97, 100, 73, 100, 120, 58, 40, 37, 100, 44, 32, 37, 100, 44, 32, 37, 100, 41, 44, 32, 98, 108, 111, 99, 107, 73, 100, 120, 58, 40, 37, 100, 44, 32, 37, 100, 44, 32, 37, 100, 41, 44, 32, 98, 108, 111, 99, 107, 68, 105, 109, 40, 37, 100, 44, 32, 37, 100, 44, 32, 37, 100, 41, 44, 32, 103, 114, 105, 100, 68, 105, 109, 58, 40, 37, 100, 44, 32, 37, 100, 44, 32, 37, 100, 41, 10};

.visible .entry _Z10checkIndexv()
{
	.local .align 16 .b8 	__local_depot0[48];
	.reg .b64 	%SP;
	.reg .b64 	%SPL;
	.reg .b32 	%r<15>;
	.reg .b64 	%rd<5>;

	mov.u64 	%SPL, __local_depot0;
	cvta.local.u64 	%SP, %SPL;
	add.u64 	%rd1, %SP, 0;
	add.u64 	%rd2, %SPL, 0;
	mov.u32 	%r1, %tid.x;
	mov.u32 	%r2, %tid.y;
	mov.u32 	%r3, %tid.z;
	mov.u32 	%r4, %ctaid.x;
	mov.u32 	%r5, %ctaid.y;
	mov.u32 	%r6, %ctaid.z;
	mov.u32 	%r7, %ntid.x;
	mov.u32 	%r8, %ntid.y;
	mov.u32 	%r9, %ntid.z;
	mov.u32 	%r10, %nctaid.x;
	mov.u32 	%r11, %nctaid.y;
	mov.u32 	%r12, %nctaid.z;
	st.local.v4.u32 	[%rd2], {%r1, %r2, %r3, %r4};
	st.local.v4.u32 	[%rd2+16], {%r5, %r6, %r7, %r8};
	st.local.v4.u32 	[%rd2+32], {%r9, %r10, %r11, %r12};
	mov.u64 	%rd3, $str;
	cvta.global.u64 	%rd4, %rd3;
	{ // callseq 0, 0
	.param .b64 param0;
	st.param.b64 	[param0], %rd4;
	.param .b64 param1;
	st.param.b64 	[param1], %rd1;
	.param .b32 retval0;
	call.uni (retval0), 
	vprintf, 
	(
	param0, 
	param1
	);
	ld.param.b32 	%r13, [retval0];
	} // callseq 0
	ret;

}


// ===== COMPILED SASS (sm_100) =====

	.target	sm_100

	.elftype	@"ET_EXEC"


//--------------------- .note.nv.tkinfo           --------------------------
	.section	.note.nv.tkinfo,"",@"SHT_NOTE"
	.sectionflags	@"SHF_NOTE_NV_TKINFO"
	.tkinfo
        /*0018*/ 	.word	0x00000002
        /*0030*/ 	.string	""
        /*0030*/ 	.string	"ptxas"
        /*0030*/ 	.string	"Cuda compilation tools, release 13.0, V13.0.88"
        /*0030*/ 	.string	"Build cuda_13.0.r13.0/compiler.36424714_0"
        /*0030*/ 	.string	"-arch sm_100 -m 64 "



//--------------------- .note.nv.cuinfo           --------------------------
	.section	.note.nv.cuinfo,"",@"SHT_NOTE"
	.sectionflags	@"SHF_NOTE_NV_CUINFO"
        /*0018*/ 	.short	0x0002
        /*001a*/ 	.short	0x0064
        /*001c*/ 	.short	0x0082
	.zero		2


//--------------------- .nv.info                  --------------------------
	.section	.nv.info,"",@"SHT_CUDA_INFO"
	.align	4


	//----- nvinfo : EIATTR_REGCOUNT
	.align		4
        /*0000*/ 	.byte	0x04, 0x2f
        /*0002*/ 	.short	(.L_2 - .L_1)
	.align		4
.L_1:
        /*0004*/ 	.word	index@(_Z10checkIndexv)
        /*0008*/ 	.word	0x00000018


	//----- nvinfo : EIATTR_FRAME_SIZE
	.align		4
.L_2:
        /*000c*/ 	.byte	0x04, 0x11
        /*000e*/ 	.short	(.L_4 - .L_3)
	.align		4
.L_3:
        /*0010*/ 	.word	index@(_Z10checkIndexv)
        /*0014*/ 	.word	0x00000030


	//----- nvinfo : EIATTR_MIN_STACK_SIZE
	.align		4
.L_4:
        /*0018*/ 	.byte	0x04, 0x12
        /*001a*/ 	.short	(.L_6 - .L_5)
	.align		4
.L_5:
        /*001c*/ 	.word	index@(_Z10checkIndexv)
        /*0020*/ 	.word	0x00000030
.L_6:


//--------------------- .nv.compat                --------------------------
	.section	.nv.compat,"",@"SHT_CUDA_COMPAT_INFO"
	.align	4
        /*0000*/ 	.byte	0x02, 0x09, 0x00, 0x00, 0x02, 0x02, 0x01, 0x00, 0x02, 0x05, 0x05, 0x00, 0x03, 0x07, 0x01, 0x01
        /*0010*/ 	.byte	0x02, 0x03, 0x00, 0x00, 0x02, 0x06, 0x01, 0x00, 0x04, 0x0b, 0x08, 0x00, 0x09, 0x00, 0x00, 0x00
        /*0020*/ 	.byte	0x00, 0x00, 0x00, 0x00


//--------------------- .nv.info._Z10checkIndexv  --------------------------
	.section	.nv.info._Z10checkIndexv,"",@"SHT_CUDA_INFO"
	.sectionflags	@""
	.align	4


	//----- nvinfo : EIATTR_CUDA_API_VERSION
	.align		4
        /*0000*/ 	.byte	0x04, 0x37
        /*0002*/ 	.short	(.L_8 - .L_7)
.L_7:
        /*0004*/ 	.word	0x00000082


	//----- nvinfo : EIATTR_SPARSE_MMA_MASK
	.align		4
.L_8:
        /*0008*/ 	.byte	0x03, 0x50
        /*000a*/ 	.short	0x0000


	//----- nvinfo : EIATTR_MAXREG_COUNT
	.align		4
        /*000c*/ 	.byte	0x03, 0x1b
        /*000e*/ 	.short	0x00ff


	//----- nvinfo : EIATTR_EXTERNS
	.align		4
        /*0010*/ 	.byte	0x04, 0x0f
        /*0012*/ 	.short	(.L_10 - .L_9)


	//   ....[0]....
	.align		4
.L_9:
        /*0014*/ 	.word	index@(vprintf)


	//----- nvinfo : EIATTR_MERCURY_ISA_VERSION
	.align		4
.L_10:
        /*0018*/ 	.byte	0x03, 0x5f
        /*001a*/ 	.short	0x0101


	//----- nvinfo : EIATTR_VRC_CTA_INIT_COUNT
	.align		4
        /*001c*/ 	.byte	0x02, 0x4a
	.zero		1
	.zero		1


	//----- nvinfo : EIATTR_SYSCALL_OFFSETS
	.align		4
        /*0020*/ 	.byte	0x04, 0x46
        /*0022*/ 	.short	(.L_12 - .L_11)


	//   ....[0]....
.L_11:
        /*0024*/ 	.word	0x000001b0


	//----- nvinfo : EIATTR_EXIT_INSTR_OFFSETS
	.align		4
.L_12:
        /*0028*/ 	.byte	0x04, 0x1c
        /*002a*/ 	.short	(.L_14 - .L_13)


	//   ....[0]....
.L_13:
        /*002c*/ 	.word	0x000001c0


	//----- nvinfo : EIATTR_SW_WAR
	.align		4
.L_14:
        /*0030*/ 	.byte	0x04, 0x36
        /*0032*/ 	.short	(.L_16 - .L_15)
.L_15:
        /*0034*/ 	.word	0x00000008
.L_16:


//--------------------- .nv.callgraph             --------------------------
	.section	.nv.callgraph,"",@"SHT_CUDA_CALLGRAPH"
	.align	4
	.sectionentsize	8
	.align		4
        /*0000*/ 	.word	0x00000000
	.align		4
        /*0004*/ 	.word	0xffffffff
	.align		4
        /*0008*/ 	.word	index@(_Z10checkIndexv)
	.align		4
        /*000c*/ 	.word	index@(vprintf)
	.align		4
        /*0010*/ 	.word	0x00000000
	.align		4
        /*0014*/ 	.word	0xfffffffe
	.align		4
        /*0018*/ 	.word	0x00000000
	.align		4
        /*001c*/ 	.word	0xfffffffd
	.align		4
        /*0020*/ 	.word	0x00000000
	.align		4
        /*0024*/ 	.word	0xfffffffc


//--------------------- .nv.constant4             --------------------------
	.section	.nv.constant4,"a",@progbits
	.align	8
	.align		8
.nv.constant4:
        /*0000*/ 	.dword	vprintf
	.align		8
        /*0008*/ 	.dword	$str


//--------------------- .text._Z10checkIndexv     --------------------------
	.section	.text._Z10checkIndexv,"ax",@progbits
	.align	128
        .global         _Z10checkIndexv
        .type           _Z10checkIndexv,@function
        .size           _Z10checkIndexv,(.L_x_2 - _Z10checkIndexv)
        .other          _Z10checkIndexv,@"STO_CUDA_ENTRY STV_DEFAULT"
_Z10checkIndexv:
.text._Z10checkIndexv:
[----:B------:R-:W0:Y:S01]  /*0000*/  LDC R1, c[0x0][0x37c] ;  /* 0x0000df00ff017b82 */ /* 0x000e220000000800 */
[----:B------:R-:W1:Y:S01]  /*0010*/  S2R R8, SR_TID.X ;  /* 0x0000000000087919 */ /* 0x000e620000002100 */
[----:B------:R-:W2:Y:S06]  /*0020*/  LDCU UR5, c[0x0][0x2fc] ;  /* 0x00005f80ff0577ac */ /* 0x000eac0008000800 */
[----:B------:R-:W3:Y:S01]  /*0030*/  LDC R14, c[0x0][0x360] ;  /* 0x0000d800ff0e7b82 */ /* 0x000ee20000000800 */
[----:B0-----:R-:W-:Y:S01]  /*0040*/  VIADD R1, R1, 0xffffffd0 ;  /* 0xffffffd001017836 */ /* 0x001fe20000000000 */
[----:B------:R-:W1:Y:S01]  /*0050*/  S2R R9, SR_TID.Y ;  /* 0x0000000000097919 */ /* 0x000e620000002200 */
[----:B------:R-:W-:Y:S01]  /*0060*/  MOV R0, 0x0 ;  /* 0x0000000000007802 */ /* 0x000fe20000000f00 */
[----:B------:R-:W0:Y:S01]  /*0070*/  LDCU UR4, c[0x0][0x2f8] ;  /* 0x00005f00ff0477ac */ /* 0x000e220008000800 */
[----:B------:R-:W1:Y:S03]  /*0080*/  S2R R10, SR_TID.Z ;  /* 0x00000000000a7919 */ /* 0x000e660000002300 */
[----:B------:R-:W3:Y:S01]  /*0090*/  LDC R15, c[0x0][0x364] ;  /* 0x0000d900ff0f7b82 */ /* 0x000ee20000000800 */
[----:B------:R-:W4:Y:S01]  /*00a0*/  LDCU.64 UR6, c[0x4][0x8] ;  /* 0x01000100ff0677ac */ /* 0x000f220008000a00 */
[----:B------:R-:W1:Y:S01]  /*00b0*/  S2R R11, SR_CTAID.X ;  /* 0x00000000000b7919 */ /* 0x000e620000002500 */
[----:B------:R-:W3:Y:S05]  /*00c0*/  S2R R12, SR_CTAID.Y ;  /* 0x00000000000c7919 */ /* 0x000eea0000002600 */
[----:B------:R-:W5:Y:S01]  /*00d0*/  LDC R16, c[0x0][0x368] ;  /* 0x0000da00ff107b82 */ /* 0x000f620000000800 */
[----:B------:R-:W3:Y:S01]  /*00e0*/  S2R R13, SR_CTAID.Z ;  /* 0x00000000000d7919 */ /* 0x000ee20000002700 */
[----:B0-----:R-:W-:-:S06]  /*00f0*/  IADD3 R6, P0, PT, R1, UR4, RZ ;  /* 0x0000000401067c10 */ /* 0x001fcc000ff1e0ff */
[----:B------:R-:W5:Y:S01]  /*0100*/  LDC R17, c[0x0][0x370] ;  /* 0x0000dc00ff117b82 */ /* 0x000f620000000800 */
[----:B----4-:R-:W-:Y:S01]  /*0110*/  IMAD.U32 R4, RZ, RZ, UR6 ;  /* 0x00000006ff047e24 */ /* 0x010fe2000f8e00ff */
[----:B------:R-:W-:Y:S01]  /*0120*/  MOV R5, UR7 ;  /* 0x0000000700057c02 */ /* 0x000fe20008000f00 */
[----:B--2---:R-:W-:-:S05]  /*0130*/  IMAD.X R7, RZ, RZ, UR5, P0 ;  /* 0x00000005ff077e24 */ /* 0x004fca00080e06ff */
[----:B------:R-:W5:Y:S08]  /*0140*/  LDC R18, c[0x0][0x374] ;  /* 0x0000dd00ff127b82 */ /* 0x000f700000000800 */
[----:B------:R-:W5:Y:S01]  /*0150*/  LDC R19, c[0x0][0x378] ;  /* 0x0000de00ff137b82 */ /* 0x000f620000000800 */
[----:B-1----:R0:W-:Y:S07]  /*0160*/  STL.128 [R1], R8 ;  /* 0x0000000801007387 */ /* 0x0021ee0000100c00 */
[----:B------:R0:W1:Y:S01]  /*0170*/  LDC.64 R2, c[0x4][R0] ;  /* 0x0100000000027b82 */ /* 0x0000620000000a00 */
[----:B---3--:R0:W-:Y:S04]  /*0180*/  STL.128 [R1+0x10], R12 ;  /* 0x0000100c01007387 */ /* 0x0081e80000100c00 */
[----:B-----5:R0:W-:Y:S02]  /*0190*/  STL.128 [R1+0x20], R16 ;  /* 0x0000201001007387 */ /* 0x0201e40000100c00 */
[----:B------:R-:W-:-:S07]  /*01a0*/  LEPC R20, `(.L_x_0) ;  /* 0x000000001014794e */ /* 0x000fce0000000000 */
[----:B01----:R-:W-:Y:S05]  /*01b0*/  CALL.ABS.NOINC R2 ;  /* 0x0000000002007343 */ /* 0x003fea0003c00000 */
.L_x_0:
[----:B------:R-:W-:Y:S05]  /*01c0*/  EXIT ;  /* 0x000000000000794d */ /* 0x000fea0003800000 */
.L_x_1:
[----:B------:R-:W-:-:S00]  /*01d0*/  BRA `(.L_x_1) ;  /* 0xfffffffc00fc7947 */ /* 0x000fc0000383ffff */
[----:B------:R-:W-:-:S00]  /*01e0*/  NOP ;  /* 0x0000000000007918 */ /* 0x000fc00000000000 */
        /* <DEDUP_REMOVED lines=9> */
.L_x_2:


//--------------------- .nv.global.init           --------------------------
	.section	.nv.global.init,"aw",@progbits
.nv.global.init:
	.type		$str,@object
	.size		$str,(.L_0 - $str)
$str:
        /*0000*/ 	.byte	0x74, 0x68, 0x72, 0x65, 0x61, 0x64, 0x49, 0x64, 0x78, 0x3a, 0x28, 0x25, 0x64, 0x2c, 0x20, 0x25
        /*0010*/ 	.byte	0x64, 0x2c, 0x20, 0x25, 0x64, 0x29, 0x2c, 0x20, 0x62, 0x6c, 0x6f, 0x63, 0x6b, 0x49, 0x64, 0x78
        /*0020*/ 	.byte	0x3a, 0x28, 0x25, 0x64, 0x2c, 0x20, 0x25, 0x64, 0x2c, 0x20, 0x25, 0x64, 0x29, 0x2c, 0x20, 0x62
        /*0030*/ 	.byte	0x6c, 0x6f, 0x63, 0x6b, 0x44, 0x69, 0x6d, 0x28, 0x25, 0x64, 0x2c, 0x20, 0x25, 0x64, 0x2c, 0x20
        /*0040*/ 	.byte	0x25, 0x64, 0x29, 0x2c, 0x20, 0x67, 0x72, 0x69, 0x64, 0x44, 0x69, 0x6d, 0x3a, 0x28, 0x25, 0x64
        /*0050*/ 	.byte	0x2c, 0x20, 0x25, 0x64, 0x2c, 0x20, 0x25, 0x64, 0x29, 0x0a, 0x00
.L_0:


//--------------------- .nv.shared.reserved.0     --------------------------
	.section	.nv.shared.reserved.0,"aw",@nobits
	.weak		__nv_reservedSMEM_offset_0_alias
	.size		__nv_reservedSMEM_offset_0_alias, 0, 64
	.other		__nv_reservedSMEM_offset_0_alias,@"STO_CUDA_RESERVED_SHARED STV_DEFAULT"
__nv_reservedSMEM_offset_0_alias:
	.zero		0
	.zero		64


//--------------------- .nv.constant0._Z10checkIndexv --------------------------
	.section	.nv.constant0._Z10checkIndexv,"a",@progbits
	.sectionflags	@""
	.align	4
.nv.constant0._Z10checkIndexv:
	.zero		896


//--------------------- SYMBOLS --------------------------

	.type		.nv.reservedSmem.offset0,@object
	.size		.nv.reservedSmem.offset0,0x4
	.type		vprintf,@function
